	.headerflags	@"EF_CUDA_TEXMODE_UNIFIED EF_CUDA_64BIT_ADDRESS EF_CUDA_SM86 EF_CUDA_VIRTUAL_SM(EF_CUDA_SM86)"
	.elftype	@"ET_EXEC"


//--------------------- .nv.info                  --------------------------
	.section	.nv.info,"",@"SHT_CUDA_INFO"
	.align	4


	//----- nvinfo : EIATTR_REGCOUNT
	.align		4
        /*0000*/ 	.byte	0x04, 0x2f
        /*0002*/ 	.short	(.L_1 - .L_0)
	.align		4
.L_0:
        /*0004*/ 	.word	index@(triton_)
        /*0008*/ 	.word	0x00000021


	//----- nvinfo : EIATTR_MAX_STACK_SIZE
	.align		4
.L_1:
        /*000c*/ 	.byte	0x04, 0x23
        /*000e*/ 	.short	(.L_3 - .L_2)
	.align		4
.L_2:
        /*0010*/ 	.word	index@(triton_)
        /*0014*/ 	.word	0x00000000


	//----- nvinfo : EIATTR_MIN_STACK_SIZE
	.align		4
.L_3:
        /*0018*/ 	.byte	0x04, 0x12
        /*001a*/ 	.short	(.L_5 - .L_4)
	.align		4
.L_4:
        /*001c*/ 	.word	index@(triton_)
        /*0020*/ 	.word	0x00000000


	//----- nvinfo : EIATTR_FRAME_SIZE
	.align		4
.L_5:
        /*0024*/ 	.byte	0x04, 0x11
        /*0026*/ 	.short	(.L_7 - .L_6)
	.align		4
.L_6:
        /*0028*/ 	.word	index@(triton_)
        /*002c*/ 	.word	0x00000000
.L_7:


//--------------------- .nv.info.triton_          --------------------------
	.section	.nv.info.triton_,"",@"SHT_CUDA_INFO"
	.align	4


	//----- nvinfo : EIATTR_CUDA_API_VERSION
	.align		4
        /*0000*/ 	.byte	0x04, 0x37
        /*0002*/ 	.short	(.L_9 - .L_8)
.L_8:
        /*0004*/ 	.word	0x0000007b


	//----- nvinfo : EIATTR_SW2861232_WAR
	.align		4
.L_9:
        /*0008*/ 	.byte	0x01, 0x35
	.zero		2


	//----- nvinfo : EIATTR_PARAM_CBANK
	.align		4
        /*000c*/ 	.byte	0x04, 0x0a
        /*000e*/ 	.short	(.L_11 - .L_10)
	.align		4
.L_10:
        /*0010*/ 	.word	index@(.nv.constant0.triton_)
        /*0014*/ 	.short	0x0160
        /*0016*/ 	.short	0x0014


	//----- nvinfo : EIATTR_CBANK_PARAM_SIZE
	.align		4
.L_11:
        /*0018*/ 	.byte	0x03, 0x19
        /*001a*/ 	.short	0x0014


	//----- nvinfo : EIATTR_KPARAM_INFO
	.align		4
        /*001c*/ 	.byte	0x04, 0x17
        /*001e*/ 	.short	(.L_13 - .L_12)
.L_12:
        /*0020*/ 	.word	0x00000000
        /*0024*/ 	.short	0x0002
        /*0026*/ 	.short	0x0010
        /*0028*/ 	.byte	0x00, 0xf0, 0x11, 0x00


	//----- nvinfo : EIATTR_KPARAM_INFO
	.align		4
.L_13:
        /*002c*/ 	.byte	0x04, 0x17
        /*002e*/ 	.short	(.L_15 - .L_14)
.L_14:
        /*0030*/ 	.word	0x00000000
        /*0034*/ 	.short	0x0001
        /*0036*/ 	.short	0x0008
        /*0038*/ 	.byte	0x00, 0xf0, 0x21, 0x00


	//----- nvinfo : EIATTR_KPARAM_INFO
	.align		4
.L_15:
        /*003c*/ 	.byte	0x04, 0x17
        /*003e*/ 	.short	(.L_17 - .L_16)
.L_16:
        /*0040*/ 	.word	0x00000000
        /*0044*/ 	.short	0x0000
        /*0046*/ 	.short	0x0000
        /*0048*/ 	.byte	0x00, 0xf0, 0x21, 0x00


	//----- nvinfo : EIATTR_MAXREG_COUNT
	.align		4
.L_17:
        /*004c*/ 	.byte	0x03, 0x1b
        /*004e*/ 	.short	0x00ff


	//----- nvinfo : EIATTR_EXIT_INSTR_OFFSETS
	.align		4
        /*0050*/ 	.byte	0x04, 0x1c
        /*0052*/ 	.short	(.L_19 - .L_18)


	//   ....[0]....
.L_18:
        /*0054*/ 	.word	0x00000730


	//   ....[1]....
        /*0058*/ 	.word	0x000007c0


	//----- nvinfo : EIATTR_MAX_THREADS
	.align		4
.L_19:
        /*005c*/ 	.byte	0x04, 0x05
        /*005e*/ 	.short	(.L_21 - .L_20)
.L_20:
        /*0060*/ 	.word	0x00000080
        /*0064*/ 	.word	0x00000001
        /*0068*/ 	.word	0x00000001
.L_21:


//--------------------- .nv.rel.action            --------------------------
	.section	.nv.rel.action,"",@"SHT_CUDA_RELOCINFO"
	.align	8
	.sectionentsize	8
        /*0000*/ 	.byte	0x73, 0x00, 0x00, 0x00, 0x00, 0x00, 0x00, 0x00, 0x00, 0x00, 0x00, 0x11, 0x25, 0x00, 0x05, 0x36


//--------------------- .nv.constant0.triton_     --------------------------
	.section	.nv.constant0.triton_,"a",@progbits
	.align	4
.nv.constant0.triton_:
	.zero		372


//--------------------- .text.triton_             --------------------------
	.section	.text.triton_,"ax",@progbits
	.sectionflags	@"SHF_BARRIERS=1"
	.sectioninfo	@"SHI_REGISTERS=33"
	.align	128
        .global         triton_
        .type           triton_,@function
        .size           triton_,(.L_x_1 - triton_)
        .other          triton_,@"STO_CUDA_ENTRY STV_DEFAULT"
triton_:
.text.triton_:
[----:B------:R-:W-:-:S02]  /*0000*/  IMAD.MOV.U32 R1, RZ, RZ, c[0x0][0x28] ;  /* 0x00000a00ff017624 */ /* 0x000fc400078e00ff */
[----:B------:R-:W0:Y:S01]  /*0010*/  S2R R13, SR_CTAID.X ;  /* 0x00000000000d7919 */ /* 0x000e220000002500 */
[----:B------:R-:W-:Y:S01]  /*0020*/  CS2R R8, SRZ ;  /* 0x0000000000087805 */ /* 0x000fe2000001ff00 */
[----:B------:R-:W-:Y:S01]  /*0030*/  CS2R R10, SRZ ;  /* 0x00000000000a7805 */ /* 0x000fe2000001ff00 */
[----:B------:R-:W-:Y:S01]  /*0040*/  ULDC.64 UR4, c[0x0][0x118] ;  /* 0x0000460000047ab9 */ /* 0x000fe20000000a00 */
[----:B------:R-:W1:Y:S01]  /*0050*/  S2R R12, SR_TID.X ;  /* 0x00000000000c7919 */ /* 0x000e620000002100 */
[----:B0-----:R-:W-:Y:S02]  /*0060*/  IMAD.SHL.U32 R13, R13, 0x400, RZ ;  /* 0x000004000d0d7824 */ /* 0x001fe400078e00ff */
[----:B-1----:R-:W-:-:S05]  /*0070*/  IMAD.SHL.U32 R0, R12, 0x4, RZ ;  /* 0x000000040c007824 */ /* 0x002fca00078e00ff */
[----:B------:R-:W-:-:S04]  /*0080*/  LOP3.LUT R5, R13, 0x1fc, R0, 0xf8, !PT ;  /* 0x000001fc0d057812 */ /* 0x000fc800078ef800 */
[C---:B------:R-:W-:Y:S02]  /*0090*/  LOP3.LUT R0, R5.reuse, 0x1, RZ, 0xfc, !PT ;  /* 0x0000000105007812 */ /* 0x040fe400078efcff */
[C---:B------:R-:W-:Y:S02]  /*00a0*/  LOP3.LUT R2, R5.reuse, 0x2, RZ, 0xfc, !PT ;  /* 0x0000000205027812 */ /* 0x040fe400078efcff */
[C---:B------:R-:W-:Y:S02]  /*00b0*/  LOP3.LUT R3, R5.reuse, 0x3, RZ, 0xfc, !PT ;  /* 0x0000000305037812 */ /* 0x040fe400078efcff */
[----:B------:R-:W-:Y:S01]  /*00c0*/  ISETP.GE.AND P1, PT, R0, c[0x0][0x170], PT ;  /* 0x00005c0000007a0c */ /* 0x000fe20003f26270 */
[----:B------:R-:W-:Y:S01]  /*00d0*/  IMAD.MOV.U32 R0, RZ, RZ, 0x4 ;  /* 0x00000004ff007424 */ /* 0x000fe200078e00ff */
[----:B------:R-:W-:Y:S02]  /*00e0*/  ISETP.GE.AND P0, PT, R5, c[0x0][0x170], PT ;  /* 0x00005c0005007a0c */ /* 0x000fe40003f06270 */
[----:B------:R-:W-:-:S02]  /*00f0*/  ISETP.GE.AND P2, PT, R2, c[0x0][0x170], PT ;  /* 0x00005c0002007a0c */ /* 0x000fc40003f46270 */
[----:B------:R-:W-:Y:S01]  /*0100*/  ISETP.GE.AND P3, PT, R3, c[0x0][0x170], PT ;  /* 0x00005c0003007a0c */ /* 0x000fe20003f66270 */
[C---:B------:R-:W-:Y:S01]  /*0110*/  IMAD.WIDE R2, R5.reuse, R0, c[0x0][0x160] ;  /* 0x0000580005027625 */ /* 0x040fe200078e0200 */
[C---:B------:R-:W-:Y:S02]  /*0120*/  LOP3.LUT R6, R5.reuse, 0x200, RZ, 0xfc, !PT ;  /* 0x0000020005067812 */ /* 0x040fe400078efcff */
[C---:B------:R-:W-:Y:S02]  /*0130*/  LOP3.LUT R7, R5.reuse, 0x201, RZ, 0xfc, !PT ;  /* 0x0000020105077812 */ /* 0x040fe400078efcff */
[C---:B------:R-:W-:Y:S01]  /*0140*/  LOP3.LUT R4, R5.reuse, 0x202, RZ, 0xfc, !PT ;  /* 0x0000020205047812 */ /* 0x040fe200078efcff */
[----:B------:R0:W2:Y:S01]  /*0150*/  @!P1 LDG.E R9, [R2.64+0x4] ;  /* 0x0000040402099981 */ /* 0x0000a2000c1e1900 */
[----:B------:R-:W-:Y:S02]  /*0160*/  LOP3.LUT R5, R5, 0x203, RZ, 0xfc, !PT ;  /* 0x0000020305057812 */ /* 0x000fe400078efcff */
[----:B------:R-:W-:Y:S01]  /*0170*/  ISETP.GE.AND P1, PT, R7, c[0x0][0x170], PT ;  /* 0x00005c0007007a0c */ /* 0x000fe20003f26270 */
[----:B------:R0:W2:Y:S01]  /*0180*/  @!P0 LDG.E R8, [R2.64] ;  /* 0x0000000402088981 */ /* 0x0000a2000c1e1900 */
[----:B------:R-:W-:-:S03]  /*0190*/  ISETP.GE.AND P0, PT, R6, c[0x0][0x170], PT ;  /* 0x00005c0006007a0c */ /* 0x000fc60003f06270 */
[----:B------:R0:W2:Y:S01]  /*01a0*/  @!P2 LDG.E R10, [R2.64+0x8] ;  /* 0x00000804020aa981 */ /* 0x0000a2000c1e1900 */
[----:B------:R-:W-:-:S03]  /*01b0*/  ISETP.GE.AND P2, PT, R4, c[0x0][0x170], PT ;  /* 0x00005c0004007a0c */ /* 0x000fc60003f46270 */
[----:B------:R0:W2:Y:S01]  /*01c0*/  @!P3 LDG.E R11, [R2.64+0xc] ;  /* 0x00000c04020bb981 */ /* 0x0000a2000c1e1900 */
[----:B------:R-:W-:Y:S01]  /*01d0*/  ISETP.GE.AND P3, PT, R5, c[0x0][0x170], PT ;  /* 0x00005c0005007a0c */ /* 0x000fe20003f66270 */
[----:B------:R-:W-:Y:S01]  /*01e0*/  CS2R R6, SRZ ;  /* 0x0000000000067805 */ /* 0x000fe2000001ff00 */
[----:B------:R-:W-:-:S06]  /*01f0*/  CS2R R4, SRZ ;  /* 0x0000000000047805 */ /* 0x000fcc000001ff00 */
[----:B------:R0:W3:Y:S04]  /*0200*/  @!P0 LDG.E R4, [R2.64+0x800] ;  /* 0x0008000402048981 */ /* 0x0000e8000c1e1900 */
[----:B------:R0:W3:Y:S04]  /*0210*/  @!P1 LDG.E R5, [R2.64+0x804] ;  /* 0x0008040402059981 */ /* 0x0000e8000c1e1900 */
[----:B------:R0:W3:Y:S04]  /*0220*/  @!P2 LDG.E R6, [R2.64+0x808] ;  /* 0x000808040206a981 */ /* 0x0000e8000c1e1900 */
[----:B------:R0:W3:Y:S04]  /*0230*/  @!P3 LDG.E R7, [R2.64+0x80c] ;  /* 0x00080c040207b981 */ /* 0x0000e8000c1e1900 */
[----:B------:R-:W0:Y:S01]  /*0240*/  S2R R21, SR_TID.X ;  /* 0x0000000000157919 */ /* 0x000e220000002100 */
[----:B------:R-:W-:-:S04]  /*0250*/  LOP3.LUT R13, R13, 0x7f, R12, 0xf8, !PT ;  /* 0x0000007f0d0d7812 */ /* 0x000fc800078ef80c */
[C---:B------:R-:W-:Y:S01]  /*0260*/  LOP3.LUT R17, R13.reuse, 0x80, RZ, 0xfc, !PT ;  /* 0x000000800d117812 */ /* 0x040fe200078efcff */
[C---:B------:R-:W-:Y:S01]  /*0270*/  IMAD.HI R18, R13.reuse, 0x94f2095, RZ ;  /* 0x094f20950d127827 */ /* 0x040fe200078e02ff */
[C---:B------:R-:W-:Y:S02]  /*0280*/  LOP3.LUT R15, R13.reuse, 0x100, RZ, 0xfc, !PT ;  /* 0x000001000d0f7812 */ /* 0x040fe400078efcff */
[----:B------:R-:W-:Y:S01]  /*0290*/  LOP3.LUT R14, R13, 0x180, RZ, 0xfc, !PT ;  /* 0x000001800d0e7812 */ /* 0x000fe200078efcff */
[----:B------:R-:W-:Y:S01]  /*02a0*/  IMAD.HI R20, R17, 0x94f2095, RZ ;  /* 0x094f209511147827 */ /* 0x000fe200078e02ff */
[----:B------:R-:W-:-:S03]  /*02b0*/  SHF.R.U32.HI R19, RZ, 0x1f, R18 ;  /* 0x0000001fff137819 */ /* 0x000fc60000011612 */
[----:B------:R-:W-:-:S04]  /*02c0*/  IMAD.HI R22, R15, 0x94f2095, RZ ;  /* 0x094f20950f167827 */ /* 0x000fc800078e02ff */
[----:B------:R-:W-:Y:S01]  /*02d0*/  IMAD.HI R12, R14, 0x94f2095, RZ ;  /* 0x094f20950e0c7827 */ /* 0x000fe200078e02ff */
[----:B0-----:R-:W-:Y:S02]  /*02e0*/  LOP3.LUT R2, R21, 0x7f, RZ, 0xc0, !PT ;  /* 0x0000007f15027812 */ /* 0x001fe400078ec0ff */
[----:B------:R-:W-:Y:S02]  /*02f0*/  LEA.HI.SX32 R18, R18, R19, 0x1d ;  /* 0x0000001312127211 */ /* 0x000fe400078feaff */
[----:B------:R-:W-:Y:S02]  /*0300*/  SHF.R.U32.HI R3, RZ, 0x1f, R20 ;  /* 0x0000001fff037819 */ /* 0x000fe40000011614 */
[----:B------:R-:W-:Y:S02]  /*0310*/  SHF.R.U32.HI R19, RZ, 0x1f, R22 ;  /* 0x0000001fff137819 */ /* 0x000fe40000011616 */
[----:B------:R-:W-:Y:S02]  /*0320*/  SHF.R.U32.HI R21, RZ, 0x1f, R12 ;  /* 0x0000001fff157819 */ /* 0x000fe4000001160c */
[----:B------:R-:W-:-:S02]  /*0330*/  LEA.HI.SX32 R22, R22, R19, 0x1d ;  /* 0x0000001316167211 */ /* 0x000fc400078feaff */
[C---:B------:R-:W-:Y:S02]  /*0340*/  LOP3.LUT R16, R13.reuse, 0x200, RZ, 0xfc, !PT ;  /* 0x000002000d107812 */ /* 0x040fe400078efcff */
[----:B------:R-:W-:Y:S02]  /*0350*/  LEA.HI.SX32 R20, R20, R3, 0x1d ;  /* 0x0000000314147211 */ /* 0x000fe400078feaff */
[----:B------:R-:W-:Y:S01]  /*0360*/  LEA.HI.SX32 R19, R12, R21, 0x1d ;  /* 0x000000150c137211 */ /* 0x000fe200078feaff */
[----:B------:R-:W-:Y:S01]  /*0370*/  IMAD.HI R25, R16, 0x94f2095, RZ ;  /* 0x094f209510197827 */ /* 0x000fe200078e02ff */
[----:B------:R-:W-:-:S04]  /*0380*/  LOP3.LUT R26, R13, 0x280, RZ, 0xfc, !PT ;  /* 0x000002800d1a7812 */ /* 0x000fc800078efcff */
[----:B------:R-:W-:-:S04]  /*0390*/  SHF.R.U32.HI R24, RZ, 0x1f, R25 ;  /* 0x0000001fff187819 */ /* 0x000fc80000011619 */
[----:B------:R-:W-:Y:S02]  /*03a0*/  LEA.HI.SX32 R25, R25, R24, 0x1d ;  /* 0x0000001819197211 */ /* 0x000fe400078feaff */
[C---:B------:R-:W-:Y:S01]  /*03b0*/  LOP3.LUT R24, R13.reuse, 0x300, RZ, 0xfc, !PT ;  /* 0x000003000d187812 */ /* 0x040fe200078efcff */
[----:B------:R-:W-:Y:S01]  /*03c0*/  IMAD R27, R18, -0xdc, R13 ;  /* 0xffffff24121b7824 */ /* 0x000fe200078e020d */
[----:B------:R-:W-:-:S03]  /*03d0*/  ISETP.GE.AND P5, PT, R13, c[0x0][0x170], PT ;  /* 0x00005c000d007a0c */ /* 0x000fc60003fa6270 */
[----:B------:R-:W-:Y:S01]  /*03e0*/  IMAD.HI R29, R24, 0x94f2095, RZ ;  /* 0x094f2095181d7827 */ /* 0x000fe200078e02ff */
[----:B------:R-:W-:-:S04]  /*03f0*/  ISETP.GE.AND P6, PT, R17, c[0x0][0x170], PT ;  /* 0x00005c0011007a0c */ /* 0x000fc80003fc6270 */
[----:B------:R-:W-:Y:S01]  /*0400*/  SHF.R.U32.HI R30, RZ, 0x1f, R29 ;  /* 0x0000001fff1e7819 */ /* 0x000fe2000001161d */
[----:B------:R-:W-:Y:S01]  /*0410*/  IMAD R17, R20, -0xdc, R17 ;  /* 0xffffff2414117824 */ /* 0x000fe200078e0211 */
[----:B------:R-:W-:Y:S01]  /*0420*/  ISETP.GE.AND P4, PT, R15, c[0x0][0x170], PT ;  /* 0x00005c000f007a0c */ /* 0x000fe20003f86270 */
[----:B------:R-:W-:Y:S01]  /*0430*/  IMAD R15, R22, -0xdc, R15 ;  /* 0xffffff24160f7824 */ /* 0x000fe200078e020f */
[----:B------:R-:W-:Y:S01]  /*0440*/  ISETP.GE.AND P3, PT, R14, c[0x0][0x170], PT ;  /* 0x00005c000e007a0c */ /* 0x000fe20003f66270 */
[----:B------:R-:W-:Y:S01]  /*0450*/  IMAD R14, R19, -0xdc, R14 ;  /* 0xffffff24130e7824 */ /* 0x000fe200078e020e */
[----:B------:R-:W-:Y:S01]  /*0460*/  ISETP.GE.AND P2, PT, R16, c[0x0][0x170], PT ;  /* 0x00005c0010007a0c */ /* 0x000fe20003f46270 */
[----:B------:R-:W-:Y:S01]  /*0470*/  IMAD R16, R25, -0xdc, R16 ;  /* 0xffffff2419107824 */ /* 0x000fe200078e0210 */
[----:B------:R-:W-:Y:S01]  /*0480*/  LOP3.LUT R13, R13, 0x380, RZ, 0xfc, !PT ;  /* 0x000003800d0d7812 */ /* 0x000fe200078efcff */
[----:B------:R-:W-:Y:S01]  /*0490*/  IMAD R17, R20, 0x750, R17 ;  /* 0x0000075014117824 */ /* 0x000fe200078e0211 */
[----:B------:R-:W-:-:S02]  /*04a0*/  ISETP.GE.AND P1, PT, R26, c[0x0][0x170], PT ;  /* 0x00005c001a007a0c */ /* 0x000fc40003f26270 */
[----:B------:R-:W-:Y:S01]  /*04b0*/  ISETP.GE.AND P0, PT, R24, c[0x0][0x170], PT ;  /* 0x00005c0018007a0c */ /* 0x000fe20003f06270 */
[----:B------:R-:W-:Y:S02]  /*04c0*/  IMAD R19, R19, 0x750, R14 ;  /* 0x0000075013137824 */ /* 0x000fe400078e020e */
[----:B------:R-:W-:Y:S01]  /*04d0*/  IMAD R25, R25, 0x750, R16 ;  /* 0x0000075019197824 */ /* 0x000fe200078e0210 */
[----:B--2---:R-:W-:Y:S04]  /*04e0*/  STS.128 [R2.X16], R8 ;  /* 0x0000000802007388 */ /* 0x004fe8000000cc00 */
[----:B------:R-:W-:Y:S06]  /*04f0*/  BAR.SYNC 0x0 ;  /* 0x0000000000007b1d */ /* 0x000fec0000000000 */
[----:B------:R-:W0:Y:S04]  /*0500*/  LDS R23, [R2.X4] ;  /* 0x0000000002177984 */ /* 0x000e280000004800 */
[----:B------:R-:W1:Y:S04]  /*0510*/  LDS R21, [R2.X4+0x200] ;  /* 0x0002000002157984 */ /* 0x000e680000004800 */
[----:B------:R-:W2:Y:S04]  /*0520*/  LDS R12, [R2.X4+0x400] ;  /* 0x00040000020c7984 */ /* 0x000ea80000004800 */
[----:B------:R-:W4:Y:S04]  /*0530*/  LDS R3, [R2.X4+0x600] ;  /* 0x0006000002037984 */ /* 0x000f280000004800 */
[----:B------:R-:W-:Y:S06]  /*0540*/  BAR.SYNC 0x0 ;  /* 0x0000000000007b1d */ /* 0x000fec0000000000 */
[----:B---3--:R-:W-:Y:S04]  /*0550*/  STS.128 [R2.X16], R4 ;  /* 0x0000000402007388 */ /* 0x008fe8000000cc00 */
[----:B------:R-:W-:Y:S06]  /*0560*/  BAR.SYNC 0x0 ;  /* 0x0000000000007b1d */ /* 0x000fec0000000000 */
[----:B------:R-:W3:Y:S04]  /*0570*/  LDS R8, [R2.X4] ;  /* 0x0000000002087984 */ /* 0x000ee80000004800 */
[----:B------:R-:W5:Y:S04]  /*0580*/  LDS R9, [R2.X4+0x200] ;  /* 0x0002000002097984 */ /* 0x000f680000004800 */
[----:B------:R-:W3:Y:S01]  /*0590*/  LDS R10, [R2.X4+0x400] ;  /* 0x00040000020a7984 */ /* 0x000ee20000004800 */
[----:B------:R-:W-:-:S04]  /*05a0*/  IMAD.HI R11, R26, 0x94f2095, RZ ;  /* 0x094f20951a0b7827 */ /* 0x000fc800078e02ff */
[----:B------:R-:W-:Y:S01]  /*05b0*/  IMAD R7, R18, 0x750, R27 ;  /* 0x0000075012077824 */ /* 0x000fe200078e021b */
[----:B------:R-:W-:-:S03]  /*05c0*/  SHF.R.U32.HI R28, RZ, 0x1f, R11 ;  /* 0x0000001fff1c7819 */ /* 0x000fc6000001160b */
[----:B------:R-:W-:Y:S01]  /*05d0*/  IMAD.WIDE R6, R7, R0, c[0x0][0x168] ;  /* 0x00005a0007067625 */ /* 0x000fe200078e0200 */
[----:B------:R-:W-:Y:S02]  /*05e0*/  LEA.HI.SX32 R5, R11, R28, 0x1d ;  /* 0x0000001c0b057211 */ /* 0x000fe400078feaff */
[----:B------:R-:W-:Y:S01]  /*05f0*/  LEA.HI.SX32 R11, R29, R30, 0x1d ;  /* 0x0000001e1d0b7211 */ /* 0x000fe200078feaff */
[----:B------:R-:W-:Y:S01]  /*0600*/  IMAD R27, R22, 0x750, R15 ;  /* 0x00000750161b7824 */ /* 0x000fe200078e020f */
[----:B0-----:R0:W-:Y:S01]  /*0610*/  @!P5 STG.E [R6.64], R23 ;  /* 0x000000170600d986 */ /* 0x0011e2000c101904 */
[----:B------:R-:W-:Y:S01]  /*0620*/  IMAD R26, R5, -0xdc, R26 ;  /* 0xffffff24051a7824 */ /* 0x000fe200078e021a */
[----:B------:R-:W-:Y:S01]  /*0630*/  ISETP.GE.AND P5, PT, R13, c[0x0][0x170], PT ;  /* 0x00005c000d007a0c */ /* 0x000fe20003fa6270 */
[----:B------:R-:W-:Y:S02]  /*0640*/  IMAD R24, R11, -0xdc, R24 ;  /* 0xffffff240b187824 */ /* 0x000fe400078e0218 */
[----:B------:R-:W-:-:S04]  /*0650*/  IMAD.WIDE R14, R17, R0, c[0x0][0x168] ;  /* 0x00005a00110e7625 */ /* 0x000fc800078e0200 */
[----:B------:R-:W-:Y:S02]  /*0660*/  IMAD R29, R5, 0x750, R26 ;  /* 0x00000750051d7824 */ /* 0x000fe400078e021a */
[----:B------:R-:W-:Y:S02]  /*0670*/  IMAD R11, R11, 0x750, R24 ;  /* 0x000007500b0b7824 */ /* 0x000fe400078e0218 */
[-C--:B------:R-:W-:Y:S01]  /*0680*/  IMAD.WIDE R4, R27, R0.reuse, c[0x0][0x168] ;  /* 0x00005a001b047625 */ /* 0x080fe200078e0200 */
[----:B-1----:R0:W-:Y:S03]  /*0690*/  @!P6 STG.E [R14.64], R21 ;  /* 0x000000150e00e986 */ /* 0x0021e6000c101904 */
[-C--:B------:R-:W-:Y:S01]  /*06a0*/  IMAD.WIDE R16, R19, R0.reuse, c[0x0][0x168] ;  /* 0x00005a0013107625 */ /* 0x080fe200078e0200 */
[----:B--2---:R0:W-:Y:S03]  /*06b0*/  @!P4 STG.E [R4.64], R12 ;  /* 0x0000000c0400c986 */ /* 0x0041e6000c101904 */
[-C--:B------:R-:W-:Y:S01]  /*06c0*/  IMAD.WIDE R18, R25, R0.reuse, c[0x0][0x168] ;  /* 0x00005a0019127625 */ /* 0x080fe200078e0200 */
[----:B----4-:R0:W-:Y:S03]  /*06d0*/  @!P3 STG.E [R16.64], R3 ;  /* 0x000000031000b986 */ /* 0x0101e6000c101904 */
[-C--:B------:R-:W-:Y:S01]  /*06e0*/  IMAD.WIDE R24, R29, R0.reuse, c[0x0][0x168] ;  /* 0x00005a001d187625 */ /* 0x080fe200078e0200 */
[----:B---3--:R0:W-:Y:S03]  /*06f0*/  @!P2 STG.E [R18.64], R8 ;  /* 0x000000081200a986 */ /* 0x0081e6000c101904 */
[----:B------:R-:W-:Y:S01]  /*0700*/  IMAD.WIDE R26, R11, R0, c[0x0][0x168] ;  /* 0x00005a000b1a7625 */ /* 0x000fe200078e0200 */
[----:B-----5:R0:W-:Y:S04]  /*0710*/  @!P1 STG.E [R24.64], R9 ;  /* 0x0000000918009986 */ /* 0x0201e8000c101904 */
[----:B------:R0:W-:Y:S01]  /*0720*/  @!P0 STG.E [R26.64], R10 ;  /* 0x0000000a1a008986 */ /* 0x0001e2000c101904 */
[----:B------:R-:W-:Y:S05]  /*0730*/  @P5 EXIT ;  /* 0x000000000000594d */ /* 0x000fea0003800000 */
[----:B0-----:R-:W0:Y:S01]  /*0740*/  LDS R7, [R2.X4+0x600] ;  /* 0x0006000002077984 */ /* 0x001e220000004800 */
[----:B------:R-:W-:-:S05]  /*0750*/  IMAD.HI R3, R13, 0x94f2095, RZ ;  /* 0x094f20950d037827 */ /* 0x000fca00078e02ff */
[----:B------:R-:W-:-:S04]  /*0760*/  SHF.R.U32.HI R4, RZ, 0x1f, R3 ;  /* 0x0000001fff047819 */ /* 0x000fc80000011603 */
[----:B------:R-:W-:-:S05]  /*0770*/  LEA.HI.SX32 R4, R3, R4, 0x1d ;  /* 0x0000000403047211 */ /* 0x000fca00078feaff */
[----:B------:R-:W-:-:S04]  /*0780*/  IMAD R13, R4, -0xdc, R13 ;  /* 0xffffff24040d7824 */ /* 0x000fc800078e020d */
[----:B------:R-:W-:-:S04]  /*0790*/  IMAD R5, R4, 0x750, R13 ;  /* 0x0000075004057824 */ /* 0x000fc800078e020d */
[----:B------:R-:W-:-:S05]  /*07a0*/  IMAD.WIDE R4, R5, R0, c[0x0][0x168] ;  /* 0x00005a0005047625 */ /* 0x000fca00078e0200 */
[----:B0-----:R-:W-:Y:S01]  /*07b0*/  STG.E [R4.64], R7 ;  /* 0x0000000704007986 */ /* 0x001fe2000c101904 */
[----:B------:R-:W-:Y:S05]  /*07c0*/  EXIT ;  /* 0x000000000000794d */ /* 0x000fea0003800000 */
.L_x_0:
[----:B------:R-:W-:-:S00]  /*07d0*/  BRA `(.L_x_0) ;  /* 0xfffffff000007947 */ /* 0x000fc0000383ffff */
[----:B------:R-:W-:-:S00]  /*07e0*/  NOP ;  /* 0x0000000000007918 */ /* 0x000fc00000000000 */
        /* <DEDUP_REMOVED lines=9> */
.L_x_1:


//--------------------- .nv.shared.triton_        --------------------------
	.section	.nv.shared.triton_,"aw",@nobits
	.align	16
